	.headerflags	@"EF_CUDA_TEXMODE_UNIFIED EF_CUDA_64BIT_ADDRESS EF_CUDA_ACCELERATORS EF_CUDA_SM90 EF_CUDA_VIRTUAL_SM(EF_CUDA_SM90)"
	.elftype	@"ET_EXEC"


//--------------------- .nv.info                  --------------------------
	.section	.nv.info,"",@"SHT_CUDA_INFO"
	.align	4


	//----- nvinfo : EIATTR_REGCOUNT
	.align		4
        /*0000*/ 	.byte	0x04, 0x2f
        /*0002*/ 	.short	(.L_1 - .L_0)
	.align		4
.L_0:
        /*0004*/ 	.word	index@(triton_poi_fused_convolution_relu_10)
        /*0008*/ 	.word	0x00000014


	//----- nvinfo : EIATTR_MIN_STACK_SIZE
	.align		4
.L_1:
        /*000c*/ 	.byte	0x04, 0x12
        /*000e*/ 	.short	(.L_3 - .L_2)
	.align		4
.L_2:
        /*0010*/ 	.word	index@(triton_poi_fused_convolution_relu_10)
        /*0014*/ 	.word	0x00000000


	//----- nvinfo : EIATTR_FRAME_SIZE
	.align		4
.L_3:
        /*0018*/ 	.byte	0x04, 0x11
        /*001a*/ 	.short	(.L_5 - .L_4)
	.align		4
.L_4:
        /*001c*/ 	.word	index@(triton_poi_fused_convolution_relu_10)
        /*0020*/ 	.word	0x00000000


	//----- nvinfo : EIATTR_MIN_STACK_SIZE
	.align		4
.L_5:
        /*0024*/ 	.byte	0x04, 0x12
        /*0026*/ 	.short	(.L_7 - .L_6)
	.align		4
.L_6:
        /*0028*/ 	.word	index@(triton_poi_fused_convolution_relu_10)
        /*002c*/ 	.word	0x00000000
.L_7:


//--------------------- .nv.info.triton_poi_fused_convolution_relu_10 --------------------------
	.section	.nv.info.triton_poi_fused_convolution_relu_10,"",@"SHT_CUDA_INFO"
	.sectionflags	@""
	.align	4


	//----- nvinfo : EIATTR_CUDA_API_VERSION
	.align		4
        /*0000*/ 	.byte	0x04, 0x37
        /*0002*/ 	.short	(.L_9 - .L_8)
.L_8:
        /*0004*/ 	.word	0x0000007c


	//----- nvinfo : EIATTR_KPARAM_INFO
	.align		4
.L_9:
        /*0008*/ 	.byte	0x04, 0x17
        /*000a*/ 	.short	(.L_11 - .L_10)
.L_10:
        /*000c*/ 	.word	0x00000000
        /*0010*/ 	.short	0x0005
        /*0012*/ 	.short	0x0024
        /*0014*/ 	.byte	0x00, 0xf0, 0x11, 0x00


	//----- nvinfo : EIATTR_KPARAM_INFO
	.align		4
.L_11:
        /*0018*/ 	.byte	0x04, 0x17
        /*001a*/ 	.short	(.L_13 - .L_12)
.L_12:
        /*001c*/ 	.word	0x00000000
        /*0020*/ 	.short	0x0004
        /*0022*/ 	.short	0x0020
        /*0024*/ 	.byte	0x00, 0xf0, 0x11, 0x00


	//----- nvinfo : EIATTR_KPARAM_INFO
	.align		4
.L_13:
        /*0028*/ 	.byte	0x04, 0x17
        /*002a*/ 	.short	(.L_15 - .L_14)
.L_14:
        /*002c*/ 	.word	0x00000000
        /*0030*/ 	.short	0x0003
        /*0032*/ 	.short	0x0018
        /*0034*/ 	.byte	0x00, 0xf4, 0x21, 0x00


	//----- nvinfo : EIATTR_KPARAM_INFO
	.align		4
.L_15:
        /*0038*/ 	.byte	0x04, 0x17
        /*003a*/ 	.short	(.L_17 - .L_16)
.L_16:
        /*003c*/ 	.word	0x00000000
        /*0040*/ 	.short	0x0002
        /*0042*/ 	.short	0x0010
        /*0044*/ 	.byte	0x00, 0xf4, 0x21, 0x00


	//----- nvinfo : EIATTR_KPARAM_INFO
	.align		4
.L_17:
        /*0048*/ 	.byte	0x04, 0x17
        /*004a*/ 	.short	(.L_19 - .L_18)
.L_18:
        /*004c*/ 	.word	0x00000000
        /*0050*/ 	.short	0x0001
        /*0052*/ 	.short	0x0008
        /*0054*/ 	.byte	0x00, 0xf4, 0x21, 0x00


	//----- nvinfo : EIATTR_KPARAM_INFO
	.align		4
.L_19:
        /*0058*/ 	.byte	0x04, 0x17
        /*005a*/ 	.short	(.L_21 - .L_20)
.L_20:
        /*005c*/ 	.word	0x00000000
        /*0060*/ 	.short	0x0000
        /*0062*/ 	.short	0x0000
        /*0064*/ 	.byte	0x00, 0xf4, 0x21, 0x00


	//----- nvinfo : EIATTR_SPARSE_MMA_MASK
	.align		4
.L_21:
        /*0068*/ 	.byte	0x03, 0x50
        /*006a*/ 	.short	0x0000


	//----- nvinfo : EIATTR_MAXREG_COUNT
	.align		4
        /*006c*/ 	.byte	0x03, 0x1b
        /*006e*/ 	.short	0x00ff


	//----- nvinfo : EIATTR_EXIT_INSTR_OFFSETS
	.align		4
        /*0070*/ 	.byte	0x04, 0x1c
        /*0072*/ 	.short	(.L_23 - .L_22)


	//   ....[0]....
.L_22:
        /*0074*/ 	.word	0x000004b0


	//   ....[1]....
        /*0078*/ 	.word	0x000004d0


	//----- nvinfo : EIATTR_REQNTID
	.align		4
.L_23:
        /*007c*/ 	.byte	0x04, 0x10
        /*007e*/ 	.short	(.L_25 - .L_24)
.L_24:
        /*0080*/ 	.word	0x00000080
        /*0084*/ 	.word	0x00000001
        /*0088*/ 	.word	0x00000001


	//----- nvinfo : EIATTR_CBANK_PARAM_SIZE
	.align		4
.L_25:
        /*008c*/ 	.byte	0x03, 0x19
        /*008e*/ 	.short	0x0028


	//----- nvinfo : EIATTR_PARAM_CBANK
	.align		4
        /*0090*/ 	.byte	0x04, 0x0a
        /*0092*/ 	.short	(.L_27 - .L_26)
	.align		4
.L_26:
        /*0094*/ 	.word	index@(.nv.constant0.triton_poi_fused_convolution_relu_10)
        /*0098*/ 	.short	0x0210
        /*009a*/ 	.short	0x0028


	//----- nvinfo : EIATTR_SW_WAR
	.align		4
.L_27:
        /*009c*/ 	.byte	0x04, 0x36
        /*009e*/ 	.short	(.L_29 - .L_28)
.L_28:
        /*00a0*/ 	.word	0x00000008
.L_29:


//--------------------- .nv.callgraph             --------------------------
	.section	.nv.callgraph,"",@"SHT_CUDA_CALLGRAPH"
	.align	4
	.sectionentsize	8
	.align		4
        /*0000*/ 	.word	0x00000000
	.align		4
        /*0004*/ 	.word	0xffffffff
	.align		4
        /*0008*/ 	.word	0x00000000
	.align		4
        /*000c*/ 	.word	0xfffffffe
	.align		4
        /*0010*/ 	.word	0x00000000
	.align		4
        /*0014*/ 	.word	0xfffffffd
	.align		4
        /*0018*/ 	.word	0x00000000
	.align		4
        /*001c*/ 	.word	0xfffffffc


//--------------------- .text.triton_poi_fused_convolution_relu_10 --------------------------
	.section	.text.triton_poi_fused_convolution_relu_10,"ax",@progbits
	.sectionflags	@"SHF_BARRIERS=1"
	.align	128
        .global         triton_poi_fused_convolution_relu_10
        .type           triton_poi_fused_convolution_relu_10,@function
        .size           triton_poi_fused_convolution_relu_10,(.L_x_1 - triton_poi_fused_convolution_relu_10)
        .other          triton_poi_fused_convolution_relu_10,@"STO_CUDA_ENTRY STV_DEFAULT"
triton_poi_fused_convolution_relu_10:
.text.triton_poi_fused_convolution_relu_10:
[----:B------:R-:W0:Y:S02]  /*0000*/  LDC R1, c[0x0][0x28] ;  /* 0x00000a00ff017b82 */ /* 0x000e240000000800 */
[----:B------:R-:W1:Y:S01]  /*0010*/  S2R R0, SR_CTAID.Y ;  /* 0x0000000000007919 */ /* 0x000e620000002600 */
[----:B------:R-:W2:Y:S01]  /*0020*/  LDC.64 R6, c[0x0][0x218] ;  /* 0x00008600ff067b82 */ /* 0x000ea20000000a00 */
[----:B------:R-:W-:Y:S01]  /*0030*/  ULDC.64 UR6, c[0x0][0x208] ;  /* 0x0000820000067ab9 */ /* 0x000fe20000000a00 */
[----:B------:R-:W3:Y:S01]  /*0040*/  S2R R3, SR_TID.X ;  /* 0x0000000000037919 */ /* 0x000ee20000002100 */
[----:B------:R-:W4:Y:S01]  /*0050*/  S2R R8, SR_CTAID.X ;  /* 0x0000000000087919 */ /* 0x000f220000002500 */
[----:B-1----:R-:W-:Y:S01]  /*0060*/  IMAD.SHL.U32 R2, R0, 0x10, RZ ;  /* 0x0000001000027824 */ /* 0x002fe200078e00ff */
[----:B------:R-:W-:Y:S01]  /*0070*/  SHF.R.S32.HI R9, RZ, 0x1b, R0 ;  /* 0x0000001bff097819 */ /* 0x000fe20000011400 */
[----:B---3--:R-:W-:-:S03]  /*0080*/  IMAD.SHL.U32 R5, R3, 0x2, RZ ;  /* 0x0000000203057824 */ /* 0x008fc600078e00ff */
[----:B------:R-:W-:Y:S01]  /*0090*/  SGXT R9, R9, 0x1 ;  /* 0x000000010909781a */ /* 0x000fe20000000200 */
[----:B----4-:R-:W-:Y:S01]  /*00a0*/  IMAD.SHL.U32 R8, R8, 0x10, RZ ;  /* 0x0000001008087824 */ /* 0x010fe200078e00ff */
[----:B------:R-:W-:Y:S02]  /*00b0*/  LOP3.LUT R0, R2, 0xe, R5, 0xf8, !PT ;  /* 0x0000000e02007812 */ /* 0x000fe400078ef805 */
[----:B------:R-:W1:Y:S02]  /*00c0*/  LDC.64 R4, c[0x0][0x210] ;  /* 0x00008400ff047b82 */ /* 0x000e640000000a00 */
[----:B------:R-:W-:Y:S02]  /*00d0*/  LEA.HI R10, R9, R0, RZ, 0x8 ;  /* 0x00000000090a7211 */ /* 0x000fe400078f40ff */
[----:B------:R-:W-:Y:S02]  /*00e0*/  SHF.R.U32.HI R9, RZ, 0x3, R3 ;  /* 0x00000003ff097819 */ /* 0x000fe40000011603 */
[----:B------:R-:W-:-:S02]  /*00f0*/  LOP3.LUT R11, R10, 0xffffff00, RZ, 0xc0, !PT ;  /* 0xffffff000a0b7812 */ /* 0x000fc400078ec0ff */
[----:B------:R-:W-:Y:S02]  /*0100*/  SGXT.U32 R9, R9, 0x4 ;  /* 0x000000040909781a */ /* 0x000fe40000000000 */
[----:B------:R-:W-:Y:S01]  /*0110*/  SHF.R.S32.HI R10, RZ, 0x8, R10 ;  /* 0x00000008ff0a7819 */ /* 0x000fe2000001140a */
[----:B------:R-:W-:Y:S01]  /*0120*/  IMAD.IADD R11, R0, 0x1, -R11 ;  /* 0x00000001000b7824 */ /* 0x000fe200078e0a0b */
[----:B------:R-:W-:-:S04]  /*0130*/  LOP3.LUT R0, R8, R9, RZ, 0xfc, !PT ;  /* 0x0000000908007212 */ /* 0x000fc800078efcff */
[C---:B------:R-:W-:Y:S01]  /*0140*/  ISETP.GE.AND P0, PT, R0.reuse, 0x9, PT ;  /* 0x000000090000780c */ /* 0x040fe20003f06270 */
[----:B------:R-:W-:-:S04]  /*0150*/  IMAD R13, R0, 0x100, R11 ;  /* 0x00000100000d7824 */ /* 0x000fc800078e020b */
[----:B------:R-:W-:Y:S02]  /*0160*/  IMAD R0, R10, 0x900, R13 ;  /* 0x000009000a007824 */ /* 0x000fe400078e020d */
[----:B--2---:R-:W-:Y:S01]  /*0170*/  IMAD.WIDE R12, R11, 0x4, R6 ;  /* 0x000000040b0c7825 */ /* 0x004fe200078e0206 */
[----:B------:R-:W-:-:S03]  /*0180*/  CS2R R6, SRZ ;  /* 0x0000000000067805 */ /* 0x000fc6000001ff00 */
[----:B-1----:R-:W-:Y:S02]  /*0190*/  IMAD.WIDE R10, R0, 0x4, R4 ;  /* 0x00000004000a7825 */ /* 0x002fe400078e0204 */
[----:B------:R-:W2:Y:S04]  /*01a0*/  LDG.E.EL.64 R4, desc[UR6][R12.64] ;  /* 0x000000060c047981 */ /* 0x000ea8000c2e1b00 */
[----:B------:R1:W2:Y:S01]  /*01b0*/  @!P0 LDG.E.EL.64 R6, desc[UR6][R10.64] ;  /* 0x000000060a068981 */ /* 0x0002a2000c2e1b00 */
[----:B------:R-:W3:Y:S01]  /*01c0*/  S2UR UR5, SR_CgaCtaId ;  /* 0x00000000000579c3 */ /* 0x000ee20000008800 */
[C---:B------:R-:W-:Y:S01]  /*01d0*/  IMAD.SHL.U32 R14, R3.reuse, 0x20, RZ ;  /* 0x00000020030e7824 */ /* 0x040fe200078e00ff */
[----:B------:R-:W-:Y:S01]  /*01e0*/  UMOV UR4, 0x400 ;  /* 0x0000040000047882 */ /* 0x000fe20000000000 */
[----:B------:R-:W-:-:S03]  /*01f0*/  LOP3.LUT R15, R3, 0x7f, RZ, 0xc0, !PT ;  /* 0x0000007f030f7812 */ /* 0x000fc600078ec0ff */
[----:B------:R-:W-:Y:S02]  /*0200*/  LOP3.LUT R14, R14, 0xe0, RZ, 0xc0, !PT ;  /* 0x000000e00e0e7812 */ /* 0x000fe400078ec0ff */
[----:B-1----:R-:W-:Y:S02]  /*0210*/  LOP3.LUT R10, R15, 0x80, RZ, 0xfc, !PT ;  /* 0x000000800f0a7812 */ /* 0x002fe400078efcff */
[C---:B------:R-:W-:Y:S02]  /*0220*/  LOP3.LUT R16, R14.reuse, 0x10, RZ, 0xfc, !PT ;  /* 0x000000100e107812 */ /* 0x040fe400078efcff */
[----:B------:R-:W-:Y:S02]  /*0230*/  LOP3.LUT R9, R14, R9, RZ, 0xfc, !PT ;  /* 0x000000090e097212 */ /* 0x000fe400078efcff */
[----:B------:R-:W-:-:S04]  /*0240*/  SHF.R.U32.HI R10, RZ, 0x2, R10 ;  /* 0x00000002ff0a7819 */ /* 0x000fc8000001160a */
[----:B------:R-:W-:Y:S01]  /*0250*/  LOP3.LUT R11, R10, 0x3c, RZ, 0xc0, !PT ;  /* 0x0000003c0a0b7812 */ /* 0x000fe200078ec0ff */
[----:B---3--:R-:W-:-:S06]  /*0260*/  UPRMT UR4, UR5, 0x654, UR4 ;  /* 0x0000065405047896 */ /* 0x008fcc0008000004 */
[----:B------:R-:W-:Y:S02]  /*0270*/  LEA.HI R14, R14, UR4, RZ, 0x1e ;  /* 0x000000040e0e7c11 */ /* 0x000fe4000f8ff0ff */
[----:B------:R-:W-:-:S03]  /*0280*/  LEA.HI R16, R16, UR4, RZ, 0x1e ;  /* 0x0000000410107c11 */ /* 0x000fc6000f8ff0ff */
[C---:B------:R-:W-:Y:S02]  /*0290*/  IMAD R13, R9.reuse, 0x4, R14 ;  /* 0x00000004090d7824 */ /* 0x040fe400078e020e */
[----:B------:R-:W-:Y:S01]  /*02a0*/  IMAD R16, R9, 0x4, R16 ;  /* 0x0000000409107824 */ /* 0x000fe200078e0210 */
[----:B------:R-:W-:Y:S01]  /*02b0*/  SHF.R.U32.HI R9, RZ, 0x2, R3 ;  /* 0x00000002ff097819 */ /* 0x000fe20000011603 */
[----:B------:R-:W-:-:S03]  /*02c0*/  VIADD R14, R11, UR4 ;  /* 0x000000040b0e7c36 */ /* 0x000fc60008000000 */
[----:B------:R-:W-:Y:S01]  /*02d0*/  LOP3.LUT R9, R9, 0x1c, RZ, 0xc0, !PT ;  /* 0x0000001c09097812 */ /* 0x000fe200078ec0ff */
[----:B------:R-:W-:-:S04]  /*02e0*/  IMAD R14, R15, 0x4, R14 ;  /* 0x000000040f0e7824 */ /* 0x000fc800078e020e */
[----:B------:R-:W-:Y:S01]  /*02f0*/  VIADD R10, R9, UR4 ;  /* 0x00000004090a7c36 */ /* 0x000fe20008000000 */
[----:B------:R-:W-:Y:S02]  /*0300*/  SHF.R.U32.HI R9, RZ, 0x4, R3 ;  /* 0x00000004ff097819 */ /* 0x000fe40000011603 */
[----:B------:R-:W-:Y:S01]  /*0310*/  LOP3.LUT R3, R8, 0xf, R3, 0xf8, !PT ;  /* 0x0000000f08037812 */ /* 0x000fe200078ef803 */
[----:B------:R-:W-:Y:S01]  /*0320*/  IMAD R12, R15, 0x4, R10 ;  /* 0x000000040f0c7824 */ /* 0x000fe200078e020a */
[----:B------:R-:W-:Y:S01]  /*0330*/  SGXT.U32 R9, R9, 0x3 ;  /* 0x000000030909781a */ /* 0x000fe20000000000 */
[----:B------:R-:W1:Y:S03]  /*0340*/  LDC.64 R10, c[0x0][0x220] ;  /* 0x00008800ff0a7b82 */ /* 0x000e660000000a00 */
[----:B------:R-:W-:-:S04]  /*0350*/  LOP3.LUT R9, R2, R9, RZ, 0xfc, !PT ;  /* 0x0000000902097212 */ /* 0x000fc800078efcff */
[C---:B------:R-:W-:Y:S01]  /*0360*/  LOP3.LUT R2, R9.reuse, 0x8, RZ, 0xfc, !PT ;  /* 0x0000000809027812 */ /* 0x040fe200078efcff */
[----:B------:R-:W-:Y:S01]  /*0370*/  IMAD R9, R9, 0x9, R3 ;  /* 0x0000000909097824 */ /* 0x000fe200078e0203 */
[----:B--2---:R-:W-:Y:S01]  /*0380*/  FSETP.GEU.AND P1, PT, R6, -R4, PT ;  /* 0x800000040600720b */ /* 0x004fe20003f2e000 */
[----:B------:R-:W-:Y:S01]  /*0390*/  FADD R4, R4, R6 ;  /* 0x0000000604047221 */ /* 0x000fe20000000000 */
[----:B------:R-:W-:Y:S01]  /*03a0*/  FADD R6, R5, R7 ;  /* 0x0000000705067221 */ /* 0x000fe20000000000 */
[----:B------:R-:W-:-:S03]  /*03b0*/  FSETP.GEU.AND P2, PT, R7, -R5, PT ;  /* 0x800000050700720b */ /* 0x000fc60003f4e000 */
[----:B------:R-:W-:Y:S02]  /*03c0*/  FSEL R4, R4, RZ, P1 ;  /* 0x000000ff04047208 */ /* 0x000fe40000800000 */
[----:B------:R-:W-:Y:S02]  /*03d0*/  FSEL R5, R6, RZ, P2 ;  /* 0x000000ff06057208 */ /* 0x000fe40001000000 */
[----:B------:R-:W2:Y:S01]  /*03e0*/  LDC.64 R6, c[0x0][0x228] ;  /* 0x00008a00ff067b82 */ /* 0x000ea20000000a00 */
[----:B------:R3:W-:Y:S01]  /*03f0*/  STS [R13], R4 ;  /* 0x000000040d007388 */ /* 0x0007e20000000800 */
[----:B------:R-:W-:-:S03]  /*0400*/  ISETP.GE.AND P1, PT, R3, 0x9, PT ;  /* 0x000000090300780c */ /* 0x000fc60003f26270 */
[----:B------:R-:W-:Y:S03]  /*0410*/  STS [R16+0x40], R5 ;  /* 0x0000400510007388 */ /* 0x000fe60000000800 */
[----:B------:R-:W-:Y:S01]  /*0420*/  BAR.SYNC.DEFER_BLOCKING 0x0 ;  /* 0x0000000000007b1d */ /* 0x000fe20000010000 */
[----:B---3--:R-:W-:Y:S02]  /*0430*/  IMAD R13, R2, 0x9, R3 ;  /* 0x00000009020d7824 */ /* 0x008fe400078e0203 */
[----:B-1----:R-:W-:-:S04]  /*0440*/  IMAD.WIDE R2, R9, 0x4, R10 ;  /* 0x0000000409027825 */ /* 0x002fc800078e020a */
[----:B------:R-:W-:-:S04]  /*0450*/  IMAD.WIDE R10, R13, 0x4, R10 ;  /* 0x000000040d0a7825 */ /* 0x000fc800078e020a */
[----:B--2---:R-:W-:Y:S01]  /*0460*/  IMAD.WIDE R6, R0, 0x4, R6 ;  /* 0x0000000400067825 */ /* 0x004fe200078e0206 */
[----:B------:R-:W1:Y:S04]  /*0470*/  LDS R15, [R12] ;  /* 0x000000000c0f7984 */ /* 0x000e680000000800 */
[----:B------:R-:W2:Y:S04]  /*0480*/  LDS R17, [R14+0x200] ;  /* 0x000200000e117984 */ /* 0x000ea80000000800 */
[----:B-1----:R1:W-:Y:S04]  /*0490*/  @!P1 STG.E desc[UR6][R2.64], R15 ;  /* 0x0000000f02009986 */ /* 0x0023e8000c101906 */
[----:B--2---:R1:W-:Y:S01]  /*04a0*/  @!P1 STG.E desc[UR6][R10.64], R17 ;  /* 0x000000110a009986 */ /* 0x0043e2000c101906 */
[----:B------:R-:W-:Y:S05]  /*04b0*/  @P0 EXIT ;  /* 0x000000000000094d */ /* 0x000fea0003800000 */
[----:B------:R-:W-:Y:S01]  /*04c0*/  STG.E.64 desc[UR6][R6.64], R4 ;  /* 0x0000000406007986 */ /* 0x000fe2000c101b06 */
[----:B------:R-:W-:Y:S05]  /*04d0*/  EXIT ;  /* 0x000000000000794d */ /* 0x000fea0003800000 */
.L_x_0:
[----:B------:R-:W-:-:S00]  /*04e0*/  BRA `(.L_x_0) ;  /* 0xfffffffc00fc7947 */ /* 0x000fc0000383ffff */
[----:B------:R-:W-:-:S00]  /*04f0*/  NOP ;  /* 0x0000000000007918 */ /* 0x000fc00000000000 */
        /* <DEDUP_REMOVED lines=8> */
.L_x_1:


//--------------------- .nv.shared.triton_poi_fused_convolution_relu_10 --------------------------
	.section	.nv.shared.triton_poi_fused_convolution_relu_10,"aw",@nobits
	.sectionflags	@""
	.align	16
	.zero		1024


//--------------------- .nv.constant0.triton_poi_fused_convolution_relu_10 --------------------------
	.section	.nv.constant0.triton_poi_fused_convolution_relu_10,"a",@progbits
	.sectionflags	@""
	.align	4
.nv.constant0.triton_poi_fused_convolution_relu_10:
	.zero		568
